//
// Generated by NVIDIA NVVM Compiler
//
// Compiler Build ID: CL-36424714
// Cuda compilation tools, release 13.0, V13.0.88
// Based on NVVM 20.0.0
//

.version 9.0
.target sm_100
.address_size 64

	// .globl	_Z10checkPrimePi

.visible .entry _Z10checkPrimePi(
	.param .u64 .ptr .align 1 _Z10checkPrimePi_param_0
)
{
	.reg .pred 	%p<6>;
	.reg .b32 	%r<16>;
	.reg .b32 	%f<3>;
	.reg .b64 	%rd<5>;

	ld.param.u64 	%rd2, [_Z10checkPrimePi_param_0];
	cvta.to.global.u64 	%rd3, %rd2;
	mov.u32 	%r5, %ctaid.x;
	mov.u32 	%r6, %tid.x;
	add.s32 	%r7, %r5, %r6;
	mul.wide.s32 	%rd4, %r7, 4;
	add.s64 	%rd1, %rd3, %rd4;
	ld.global.u32 	%r1, [%rd1];
	setp.gt.u32 	%p1, %r1, 1;
	@%p1 bra 	$L__BB0_2;
	mov.b32 	%r14, 0;
	st.global.u32 	[%rd1], %r14;
	bra.uni 	$L__BB0_9;
$L__BB0_2:
	mov.b32 	%r8, 1;
	st.global.u32 	[%rd1], %r8;
	and.b32  	%r9, %r1, 1;
	setp.eq.b32 	%p2, %r9, 1;
	@%p2 bra 	$L__BB0_4;
	mov.b32 	%r13, 0;
	st.global.u32 	[%rd1], %r13;
	bra.uni 	$L__BB0_9;
$L__BB0_4:
	cvt.rn.f32.s32 	%f1, %r1;
	sqrt.rn.f32 	%f2, %f1;
	cvt.rzi.s32.f32 	%r2, %f2;
	setp.lt.s32 	%p3, %r2, 3;
	@%p3 bra 	$L__BB0_9;
	mov.b32 	%r15, 3;
	bra.uni 	$L__BB0_7;
$L__BB0_6:
	add.s32 	%r15, %r15, 2;
	setp.gt.s32 	%p5, %r15, %r2;
	@%p5 bra 	$L__BB0_9;
$L__BB0_7:
	rem.s32 	%r11, %r1, %r15;
	setp.ne.s32 	%p4, %r11, 0;
	@%p4 bra 	$L__BB0_6;
	mov.b32 	%r12, 0;
	st.global.u32 	[%rd1], %r12;
$L__BB0_9:
	ret;

}


// ===== COMPILED SASS (sm_100) =====

	.target	sm_100

	.elftype	@"ET_EXEC"


//--------------------- .note.nv.tkinfo           --------------------------
	.section	.note.nv.tkinfo,"",@"SHT_NOTE"
	.sectionflags	@"SHF_NOTE_NV_TKINFO"
	.tkinfo
        /*0018*/ 	.word	0x00000002
        /*0030*/ 	.string	""
        /*0030*/ 	.string	"ptxas"
        /*0030*/ 	.string	"Cuda compilation tools, release 13.0, V13.0.88"
        /*0030*/ 	.string	"Build cuda_13.0.r13.0/compiler.36424714_0"
        /*0030*/ 	.string	"-arch sm_100 -m 64 "



//--------------------- .note.nv.cuinfo           --------------------------
	.section	.note.nv.cuinfo,"",@"SHT_NOTE"
	.sectionflags	@"SHF_NOTE_NV_CUINFO"
        /*0018*/ 	.short	0x0002
        /*001a*/ 	.short	0x0064
        /*001c*/ 	.short	0x0082
	.zero		2


//--------------------- .nv.info                  --------------------------
	.section	.nv.info,"",@"SHT_CUDA_INFO"
	.align	4


	//----- nvinfo : EIATTR_REGCOUNT
	.align		4
        /*0000*/ 	.byte	0x04, 0x2f
        /*0002*/ 	.short	(.L_1 - .L_0)
	.align		4
.L_0:
        /*0004*/ 	.word	index@(_Z10checkPrimePi)
        /*0008*/ 	.word	0x0000000f


	//----- nvinfo : EIATTR_FRAME_SIZE
	.align		4
.L_1:
        /*000c*/ 	.byte	0x04, 0x11
        /*000e*/ 	.short	(.L_3 - .L_2)
	.align		4
.L_2:
        /*0010*/ 	.word	index@($__internal_0_$__cuda_sm20_sqrt_rn_f32_slowpath)
        /*0014*/ 	.word	0x00000000


	//----- nvinfo : EIATTR_FRAME_SIZE
	.align		4
.L_3:
        /*0018*/ 	.byte	0x04, 0x11
        /*001a*/ 	.short	(.L_5 - .L_4)
	.align		4
.L_4:
        /*001c*/ 	.word	index@(_Z10checkPrimePi)
        /*0020*/ 	.word	0x00000000


	//----- nvinfo : EIATTR_MIN_STACK_SIZE
	.align		4
.L_5:
        /*0024*/ 	.byte	0x04, 0x12
        /*0026*/ 	.short	(.L_7 - .L_6)
	.align		4
.L_6:
        /*0028*/ 	.word	index@(_Z10checkPrimePi)
        /*002c*/ 	.word	0x00000000
.L_7:


//--------------------- .nv.compat                --------------------------
	.section	.nv.compat,"",@"SHT_CUDA_COMPAT_INFO"
	.align	4
        /*0000*/ 	.byte	0x02, 0x09, 0x00, 0x00, 0x02, 0x02, 0x01, 0x00, 0x02, 0x05, 0x05, 0x00, 0x03, 0x07, 0x01, 0x01
        /*0010*/ 	.byte	0x02, 0x03, 0x00, 0x00, 0x02, 0x06, 0x01, 0x00, 0x04, 0x0b, 0x08, 0x00, 0x01, 0x00, 0x00, 0x00
        /*0020*/ 	.byte	0x00, 0x00, 0x00, 0x00


//--------------------- .nv.info._Z10checkPrimePi --------------------------
	.section	.nv.info._Z10checkPrimePi,"",@"SHT_CUDA_INFO"
	.sectionflags	@""
	.align	4


	//----- nvinfo : EIATTR_CUDA_API_VERSION
	.align		4
        /*0000*/ 	.byte	0x04, 0x37
        /*0002*/ 	.short	(.L_9 - .L_8)
.L_8:
        /*0004*/ 	.word	0x00000082


	//----- nvinfo : EIATTR_KPARAM_INFO
	.align		4
.L_9:
        /*0008*/ 	.byte	0x04, 0x17
        /*000a*/ 	.short	(.L_11 - .L_10)
.L_10:
        /*000c*/ 	.word	0x00000000
        /*0010*/ 	.short	0x0000
        /*0012*/ 	.short	0x0000
        /*0014*/ 	.byte	0x00, 0xf5, 0x21, 0x00


	//----- nvinfo : EIATTR_SPARSE_MMA_MASK
	.align		4
.L_11:
        /*0018*/ 	.byte	0x03, 0x50
        /*001a*/ 	.short	0x0000


	//----- nvinfo : EIATTR_MAXREG_COUNT
	.align		4
        /*001c*/ 	.byte	0x03, 0x1b
        /*001e*/ 	.short	0x00ff


	//----- nvinfo : EIATTR_MERCURY_ISA_VERSION
	.align		4
        /*0020*/ 	.byte	0x03, 0x5f
        /*0022*/ 	.short	0x0101


	//----- nvinfo : EIATTR_VRC_CTA_INIT_COUNT
	.align		4
        /*0024*/ 	.byte	0x02, 0x4a
	.zero		1
	.zero		1


	//----- nvinfo : EIATTR_EXIT_INSTR_OFFSETS
	.align		4
        /*0028*/ 	.byte	0x04, 0x1c
        /*002a*/ 	.short	(.L_13 - .L_12)


	//   ....[0]....
.L_12:
        /*002c*/ 	.word	0x000000a0


	//   ....[1]....
        /*0030*/ 	.word	0x00000100


	//   ....[2]....
        /*0034*/ 	.word	0x00000210


	//   ....[3]....
        /*0038*/ 	.word	0x000003f0


	//   ....[4]....
        /*003c*/ 	.word	0x00000430


	//----- nvinfo : EIATTR_CRS_STACK_SIZE
	.align		4
.L_13:
        /*0040*/ 	.byte	0x04, 0x1e
        /*0042*/ 	.short	(.L_15 - .L_14)
.L_14:
        /*0044*/ 	.word	0x00000000


	//----- nvinfo : EIATTR_CBANK_PARAM_SIZE
	.align		4
.L_15:
        /*0048*/ 	.byte	0x03, 0x19
        /*004a*/ 	.short	0x0008


	//----- nvinfo : EIATTR_PARAM_CBANK
	.align		4
        /*004c*/ 	.byte	0x04, 0x0a
        /*004e*/ 	.short	(.L_17 - .L_16)
	.align		4
.L_16:
        /*0050*/ 	.word	index@(.nv.constant0._Z10checkPrimePi)
        /*0054*/ 	.short	0x0380
        /*0056*/ 	.short	0x0008


	//----- nvinfo : EIATTR_SW_WAR
	.align		4
.L_17:
        /*0058*/ 	.byte	0x04, 0x36
        /*005a*/ 	.short	(.L_19 - .L_18)
.L_18:
        /*005c*/ 	.word	0x00000008
.L_19:


//--------------------- .nv.callgraph             --------------------------
	.section	.nv.callgraph,"",@"SHT_CUDA_CALLGRAPH"
	.align	4
	.sectionentsize	8
	.align		4
        /*0000*/ 	.word	0x00000000
	.align		4
        /*0004*/ 	.word	0xffffffff
	.align		4
        /*0008*/ 	.word	0x00000000
	.align		4
        /*000c*/ 	.word	0xfffffffe
	.align		4
        /*0010*/ 	.word	0x00000000
	.align		4
        /*0014*/ 	.word	0xfffffffd
	.align		4
        /*0018*/ 	.word	0x00000000
	.align		4
        /*001c*/ 	.word	0xfffffffc


//--------------------- .text._Z10checkPrimePi    --------------------------
	.section	.text._Z10checkPrimePi,"ax",@progbits
	.align	128
        .global         _Z10checkPrimePi
        .type           _Z10checkPrimePi,@function
        .size           _Z10checkPrimePi,(.L_x_8 - _Z10checkPrimePi)
        .other          _Z10checkPrimePi,@"STO_CUDA_ENTRY STV_DEFAULT"
_Z10checkPrimePi:
.text._Z10checkPrimePi:
[----:B------:R-:W-:Y:S01]  /*0000*/  LDC R1, c[0x0][0x37c] ;  /* 0x0000df00ff017b82 */ /* 0x000fe20000000800 */
[----:B------:R-:W0:Y:S07]  /*0010*/  S2R R5, SR_TID.X ;  /* 0x0000000000057919 */ /* 0x000e2e0000002100 */
[----:B------:R-:W0:Y:S01]  /*0020*/  S2UR UR6, SR_CTAID.X ;  /* 0x00000000000679c3 */ /* 0x000e220000002500 */
[----:B------:R-:W1:Y:S07]  /*0030*/  LDCU.64 UR4, c[0x0][0x358] ;  /* 0x00006b00ff0477ac */ /* 0x000e6e0008000a00 */
[----:B------:R-:W2:Y:S01]  /*0040*/  LDC.64 R2, c[0x0][0x380] ;  /* 0x0000e000ff027b82 */ /* 0x000ea20000000a00 */
[----:B0-----:R-:W-:-:S04]  /*0050*/  VIADD R5, R5, UR6 ;  /* 0x0000000605057c36 */ /* 0x001fc80008000000 */
[----:B--2---:R-:W-:-:S05]  /*0060*/  IMAD.WIDE R2, R5, 0x4, R2 ;  /* 0x0000000405027825 */ /* 0x004fca00078e0202 */
[----:B-1----:R-:W2:Y:S02]  /*0070*/  LDG.E R6, desc[UR4][R2.64] ;  /* 0x0000000402067981 */ /* 0x002ea4000c1e1900 */
[----:B--2---:R-:W-:-:S13]  /*0080*/  ISETP.GT.U32.AND P0, PT, R6, 0x1, PT ;  /* 0x000000010600780c */ /* 0x004fda0003f04070 */
[----:B------:R0:W-:Y:S01]  /*0090*/  @!P0 STG.E desc[UR4][R2.64], RZ ;  /* 0x000000ff02008986 */ /* 0x0001e2000c101904 */
[----:B------:R-:W-:Y:S05]  /*00a0*/  @!P0 EXIT ;  /* 0x000000000000894d */ /* 0x000fea0003800000 */
[----:B------:R-:W-:Y:S01]  /*00b0*/  LOP3.LUT R0, R6, 0x1, RZ, 0xc0, !PT ;  /* 0x0000000106007812 */ /* 0x000fe200078ec0ff */
[----:B------:R-:W-:-:S03]  /*00c0*/  IMAD.MOV.U32 R5, RZ, RZ, 0x1 ;  /* 0x00000001ff057424 */ /* 0x000fc600078e00ff */
[----:B------:R-:W-:Y:S02]  /*00d0*/  ISETP.NE.U32.AND P0, PT, R0, 0x1, PT ;  /* 0x000000010000780c */ /* 0x000fe40003f05070 */
[----:B------:R1:W-:Y:S11]  /*00e0*/  STG.E desc[UR4][R2.64], R5 ;  /* 0x0000000502007986 */ /* 0x0003f6000c101904 */
[----:B------:R1:W-:Y:S01]  /*00f0*/  @P0 STG.E desc[UR4][R2.64], RZ ;  /* 0x000000ff02000986 */ /* 0x0003e2000c101904 */
[----:B------:R-:W-:Y:S05]  /*0100*/  @P0 EXIT ;  /* 0x000000000000094d */ /* 0x000fea0003800000 */
[----:B------:R-:W-:Y:S01]  /*0110*/  I2FP.F32.S32 R0, R6 ;  /* 0x0000000600007245 */ /* 0x000fe20000201400 */
[----:B------:R-:W-:Y:S03]  /*0120*/  BSSY.RECONVERGENT B0, `(.L_x_0) ;  /* 0x000000c000007945 */ /* 0x000fe60003800200 */
[----:B------:R-:W-:Y:S01]  /*0130*/  IADD3 R4, PT, PT, R0, -0xd000000, RZ ;  /* 0xf300000000047810 */ /* 0x000fe20007ffe0ff */
[----:B-1----:R1:W2:Y:S03]  /*0140*/  MUFU.RSQ R5, R0 ;  /* 0x0000000000057308 */ /* 0x0022a60000001400 */
[----:B------:R-:W-:-:S13]  /*0150*/  ISETP.GT.U32.AND P0, PT, R4, 0x727fffff, PT ;  /* 0x727fffff0400780c */ /* 0x000fda0003f04070 */
[----:B-1----:R-:W-:Y:S05]  /*0160*/  @!P0 BRA `(.L_x_1) ;  /* 0x00000000000c8947 */ /* 0x002fea0003800000 */
[----:B------:R-:W-:-:S07]  /*0170*/  MOV R10, 0x190 ;  /* 0x00000190000a7802 */ /* 0x000fce0000000f00 */
[----:B0-2---:R-:W-:Y:S05]  /*0180*/  CALL.REL.NOINC `($__internal_0_$__cuda_sm20_sqrt_rn_f32_slowpath) ;  /* 0x0000000000ac7944 */ /* 0x005fea0003c00000 */
[----:B------:R-:W-:Y:S05]  /*0190*/  BRA `(.L_x_2) ;  /* 0x0000000000107947 */ /* 0x000fea0003800000 */
.L_x_1:
[----:B--2---:R-:W-:Y:S01]  /*01a0*/  FMUL.FTZ R7, R0, R5 ;  /* 0x0000000500077220 */ /* 0x004fe20000410000 */
[----:B------:R-:W-:-:S03]  /*01b0*/  FMUL.FTZ R5, R5, 0.5 ;  /* 0x3f00000005057820 */ /* 0x000fc60000410000 */
[----:B------:R-:W-:-:S04]  /*01c0*/  FFMA R0, -R7, R7, R0 ;  /* 0x0000000707007223 */ /* 0x000fc80000000100 */
[----:B------:R-:W-:-:S07]  /*01d0*/  FFMA R0, R0, R5, R7 ;  /* 0x0000000500007223 */ /* 0x000fce0000000007 */
.L_x_2:
[----:B------:R-:W-:Y:S05]  /*01e0*/  BSYNC.RECONVERGENT B0 ;  /* 0x0000000000007941 */ /* 0x000fea0003800200 */
.L_x_0:
[----:B------:R-:W1:Y:S02]  /*01f0*/  F2I.TRUNC.NTZ R9, R0 ;  /* 0x0000000000097305 */ /* 0x000e64000020f100 */
[----:B-1----:R-:W-:-:S13]  /*0200*/  ISETP.GE.AND P0, PT, R9, 0x3, PT ;  /* 0x000000030900780c */ /* 0x002fda0003f06270 */
[----:B------:R-:W-:Y:S05]  /*0210*/  @!P0 EXIT ;  /* 0x000000000000894d */ /* 0x000fea0003800000 */
[----:B------:R-:W-:Y:S01]  /*0220*/  BSSY.RECONVERGENT B0, `(.L_x_3) ;  /* 0x000001f000007945 */ /* 0x000fe20003800200 */
[----:B------:R-:W-:Y:S01]  /*0230*/  ISETP.GE.AND P0, PT, R6, RZ, PT ;  /* 0x000000ff0600720c */ /* 0x000fe20003f06270 */
[----:B------:R-:W-:Y:S01]  /*0240*/  IMAD.MOV.U32 R0, RZ, RZ, 0x3 ;  /* 0x00000003ff007424 */ /* 0x000fe200078e00ff */
[-C--:B------:R-:W-:Y:S02]  /*0250*/  IABS R8, R6.reuse ;  /* 0x0000000600087213 */ /* 0x080fe40000000000 */
[----:B------:R-:W-:-:S09]  /*0260*/  IABS R11, R6 ;  /* 0x00000006000b7213 */ /* 0x000fd20000000000 */
.L_x_5:
[-C--:B------:R-:W-:Y:S02]  /*0270*/  IABS R10, R0.reuse ;  /* 0x00000000000a7213 */ /* 0x080fe40000000000 */
[----:B------:R-:W-:Y:S02]  /*0280*/  IABS R12, R0 ;  /* 0x00000000000c7213 */ /* 0x000fe40000000000 */
[----:B------:R-:W1:Y:S02]  /*0290*/  I2F.RP R6, R10 ;  /* 0x0000000a00067306 */ /* 0x000e640000209400 */
[----:B------:R-:W-:-:S06]  /*02a0*/  IADD3 R12, PT, PT, RZ, -R12, RZ ;  /* 0x8000000cff0c7210 */ /* 0x000fcc0007ffe0ff */
[----:B-1----:R-:W1:Y:S02]  /*02b0*/  MUFU.RCP R6, R6 ;  /* 0x0000000600067308 */ /* 0x002e640000001000 */
[----:B-1----:R-:W-:-:S06]  /*02c0*/  VIADD R4, R6, 0xffffffe ;  /* 0x0ffffffe06047836 */ /* 0x002fcc0000000000 */
[----:B------:R1:W2:Y:S02]  /*02d0*/  F2I.FTZ.U32.TRUNC.NTZ R5, R4 ;  /* 0x0000000400057305 */ /* 0x0002a4000021f000 */
[----:B-1----:R-:W-:Y:S01]  /*02e0*/  IMAD.MOV.U32 R4, RZ, RZ, RZ ;  /* 0x000000ffff047224 */ /* 0x002fe200078e00ff */
[----:B--2---:R-:W-:-:S05]  /*02f0*/  IADD3 R7, PT, PT, RZ, -R5, RZ ;  /* 0x80000005ff077210 */ /* 0x004fca0007ffe0ff */
[----:B------:R-:W-:-:S04]  /*0300*/  IMAD R7, R7, R10, RZ ;  /* 0x0000000a07077224 */ /* 0x000fc800078e02ff */
[----:B------:R-:W-:-:S06]  /*0310*/  IMAD.HI.U32 R5, R5, R7, R4 ;  /* 0x0000000705057227 */ /* 0x000fcc00078e0004 */
[----:B------:R-:W-:-:S04]  /*0320*/  IMAD.HI.U32 R5, R5, R8, RZ ;  /* 0x0000000805057227 */ /* 0x000fc800078e00ff */
[----:B------:R-:W-:-:S05]  /*0330*/  IMAD R5, R5, R12, R11 ;  /* 0x0000000c05057224 */ /* 0x000fca00078e020b */
[----:B------:R-:W-:-:S13]  /*0340*/  ISETP.GT.U32.AND P1, PT, R10, R5, PT ;  /* 0x000000050a00720c */ /* 0x000fda0003f24070 */
[----:B------:R-:W-:Y:S01]  /*0350*/  @!P1 IMAD.IADD R5, R5, 0x1, -R10 ;  /* 0x0000000105059824 */ /* 0x000fe200078e0a0a */
[----:B------:R-:W-:-:S04]  /*0360*/  ISETP.NE.AND P1, PT, R0, RZ, PT ;  /* 0x000000ff0000720c */ /* 0x000fc80003f25270 */
[----:B------:R-:W-:-:S13]  /*0370*/  ISETP.GT.U32.AND P2, PT, R10, R5, PT ;  /* 0x000000050a00720c */ /* 0x000fda0003f44070 */
[----:B------:R-:W-:-:S05]  /*0380*/  @!P2 IADD3 R5, PT, PT, R5, -R10, RZ ;  /* 0x8000000a0505a210 */ /* 0x000fca0007ffe0ff */
[----:B------:R-:W-:Y:S01]  /*0390*/  @!P0 IMAD.MOV R5, RZ, RZ, -R5 ;  /* 0x000000ffff058224 */ /* 0x000fe200078e0a05 */
[----:B------:R-:W-:-:S04]  /*03a0*/  @!P1 LOP3.LUT R5, RZ, R0, RZ, 0x33, !PT ;  /* 0x00000000ff059212 */ /* 0x000fc800078e33ff */
[----:B------:R-:W-:-:S13]  /*03b0*/  ISETP.NE.AND P1, PT, R5, RZ, PT ;  /* 0x000000ff0500720c */ /* 0x000fda0003f25270 */
[----:B------:R-:W-:Y:S05]  /*03c0*/  @!P1 BRA `(.L_x_4) ;  /* 0x0000000000109947 */ /* 0x000fea0003800000 */
[----:B------:R-:W-:-:S04]  /*03d0*/  IADD3 R0, PT, PT, R0, 0x2, RZ ;  /* 0x0000000200007810 */ /* 0x000fc80007ffe0ff */
[----:B------:R-:W-:-:S13]  /*03e0*/  ISETP.GT.AND P1, PT, R0, R9, PT ;  /* 0x000000090000720c */ /* 0x000fda0003f24270 */
[----:B------:R-:W-:Y:S05]  /*03f0*/  @P1 EXIT ;  /* 0x000000000000194d */ /* 0x000fea0003800000 */
[----:B------:R-:W-:Y:S05]  /*0400*/  BRA `(.L_x_5) ;  /* 0xfffffffc00987947 */ /* 0x000fea000383ffff */
.L_x_4:
[----:B------:R-:W-:Y:S05]  /*0410*/  BSYNC.RECONVERGENT B0 ;  /* 0x0000000000007941 */ /* 0x000fea0003800200 */
.L_x_3:
[----:B------:R-:W-:Y:S01]  /*0420*/  STG.E desc[UR4][R2.64], RZ ;  /* 0x000000ff02007986 */ /* 0x000fe2000c101904 */
[----:B------:R-:W-:Y:S05]  /*0430*/  EXIT ;  /* 0x000000000000794d */ /* 0x000fea0003800000 */
        .weak           $__internal_0_$__cuda_sm20_sqrt_rn_f32_slowpath
        .type           $__internal_0_$__cuda_sm20_sqrt_rn_f32_slowpath,@function
        .size           $__internal_0_$__cuda_sm20_sqrt_rn_f32_slowpath,(.L_x_8 - $__internal_0_$__cuda_sm20_sqrt_rn_f32_slowpath)
$__internal_0_$__cuda_sm20_sqrt_rn_f32_slowpath:
[----:B------:R-:W-:-:S13]  /*0440*/  LOP3.LUT P0, RZ, R0, 0x7fffffff, RZ, 0xc0, !PT ;  /* 0x7fffffff00ff7812 */ /* 0x000fda000780c0ff */
[----:B------:R-:W-:Y:S01]  /*0450*/  @!P0 IMAD.MOV.U32 R4, RZ, RZ, R0 ;  /* 0x000000ffff048224 */ /* 0x000fe200078e0000 */
[----:B------:R-:W-:Y:S06]  /*0460*/  @!P0 BRA `(.L_x_6) ;  /* 0x0000000000408947 */ /* 0x000fec0003800000 */
[----:B------:R-:W-:-:S13]  /*0470*/  FSETP.GEU.FTZ.AND P0, PT, R0, RZ, PT ;  /* 0x000000ff0000720b */ /* 0x000fda0003f1e000 */
[----:B------:R-:W-:Y:S01]  /*0480*/  @!P0 MOV R4, 0x7fffffff ;  /* 0x7fffffff00048802 */ /* 0x000fe20000000f00 */
[----:B------:R-:W-:Y:S06]  /*0490*/  @!P0 BRA `(.L_x_6) ;  /* 0x0000000000348947 */ /* 0x000fec0003800000 */
[----:B------:R-:W-:-:S13]  /*04a0*/  FSETP.GTU.FTZ.AND P0, PT, |R0|, +INF , PT ;  /* 0x7f8000000000780b */ /* 0x000fda0003f1c200 */
[----:B------:R-:W-:Y:S01]  /*04b0*/  @P0 FADD.FTZ R4, R0, 1 ;  /* 0x3f80000000040421 */ /* 0x000fe20000010000 */
[----:B------:R-:W-:Y:S06]  /*04c0*/  @P0 BRA `(.L_x_6) ;  /* 0x0000000000280947 */ /* 0x000fec0003800000 */
[----:B------:R-:W-:-:S13]  /*04d0*/  FSETP.NEU.FTZ.AND P0, PT, |R0|, +INF , PT ;  /* 0x7f8000000000780b */ /* 0x000fda0003f1d200 */
[----:B------:R-:W-:-:S04]  /*04e0*/  @P0 FFMA R5, R0, 1.84467440737095516160e+19, RZ ;  /* 0x5f80000000050823 */ /* 0x000fc800000000ff */
[----:B------:R-:W0:Y:S02]  /*04f0*/  @P0 MUFU.RSQ R4, R5 ;  /* 0x0000000500040308 */ /* 0x000e240000001400 */
[----:B0-----:R-:W-:Y:S01]  /*0500*/  @P0 FMUL.FTZ R8, R5, R4 ;  /* 0x0000000405080220 */ /* 0x001fe20000410000 */
[----:B------:R-:W-:Y:S01]  /*0510*/  @P0 FMUL.FTZ R9, R4, 0.5 ;  /* 0x3f00000004090820 */ /* 0x000fe20000410000 */
[----:B------:R-:W-:Y:S02]  /*0520*/  @!P0 IMAD.MOV.U32 R4, RZ, RZ, R0 ;  /* 0x000000ffff048224 */ /* 0x000fe400078e0000 */
[----:B------:R-:W-:-:S04]  /*0530*/  @P0 FADD.FTZ R7, -R8, -RZ ;  /* 0x800000ff08070221 */ /* 0x000fc80000010100 */
[----:B------:R-:W-:-:S04]  /*0540*/  @P0 FFMA R7, R8, R7, R5 ;  /* 0x0000000708070223 */ /* 0x000fc80000000005 */
[----:B------:R-:W-:-:S04]  /*0550*/  @P0 FFMA R7, R7, R9, R8 ;  /* 0x0000000907070223 */ /* 0x000fc80000000008 */
[----:B------:R-:W-:-:S07]  /*0560*/  @P0 FMUL.FTZ R4, R7, 2.3283064365386962891e-10 ;  /* 0x2f80000007040820 */ /* 0x000fce0000410000 */
.L_x_6:
[----:B------:R-:W-:Y:S01]  /*0570*/  HFMA2 R5, -RZ, RZ, 0, 0 ;  /* 0x00000000ff057431 */ /* 0x000fe200000001ff */
[----:B------:R-:W-:Y:S01]  /*0580*/  MOV R0, R4 ;  /* 0x0000000400007202 */ /* 0x000fe20000000f00 */
[----:B------:R-:W-:-:S04]  /*0590*/  IMAD.MOV.U32 R4, RZ, RZ, R10 ;  /* 0x000000ffff047224 */ /* 0x000fc800078e000a */
[----:B------:R-:W-:Y:S05]  /*05a0*/  RET.REL.NODEC R4 `(_Z10checkPrimePi) ;  /* 0xfffffff804947950 */ /* 0x000fea0003c3ffff */
.L_x_7:
[----:B------:R-:W-:-:S00]  /*05b0*/  BRA `(.L_x_7) ;  /* 0xfffffffc00fc7947 */ /* 0x000fc0000383ffff */
[----:B------:R-:W-:-:S00]  /*05c0*/  NOP ;  /* 0x0000000000007918 */ /* 0x000fc00000000000 */
        /* <DEDUP_REMOVED lines=11> */
.L_x_8:


//--------------------- .nv.shared.reserved.0     --------------------------
	.section	.nv.shared.reserved.0,"aw",@nobits
	.weak		__nv_reservedSMEM_offset_0_alias
	.size		__nv_reservedSMEM_offset_0_alias, 0, 64
	.other		__nv_reservedSMEM_offset_0_alias,@"STO_CUDA_RESERVED_SHARED STV_DEFAULT"
__nv_reservedSMEM_offset_0_alias:
	.zero		0
	.zero		64


//--------------------- .nv.constant0._Z10checkPrimePi --------------------------
	.section	.nv.constant0._Z10checkPrimePi,"a",@progbits
	.sectionflags	@""
	.align	4
.nv.constant0._Z10checkPrimePi:
	.zero		904


//--------------------- SYMBOLS --------------------------

	.type		.nv.reservedSmem.offset0,@object
	.size		.nv.reservedSmem.offset0,0x4
